//
// Generated by NVIDIA NVVM Compiler
//
// Compiler Build ID: CL-36424714
// Cuda compilation tools, release 13.0, V13.0.88
// Based on NVVM 20.0.0
//

.version 9.0
.target sm_100
.address_size 64

	// .globl	_Z3addIfEvPT_S1_S1_

.visible .entry _Z3addIfEvPT_S1_S1_(
	.param .u64 .ptr .align 1 _Z3addIfEvPT_S1_S1__param_0,
	.param .u64 .ptr .align 1 _Z3addIfEvPT_S1_S1__param_1,
	.param .u64 .ptr .align 1 _Z3addIfEvPT_S1_S1__param_2
)
{


	ret;

}


// ===== COMPILED SASS (sm_100) =====

	.target	sm_100

	.elftype	@"ET_EXEC"


//--------------------- .note.nv.tkinfo           --------------------------
	.section	.note.nv.tkinfo,"",@"SHT_NOTE"
	.sectionflags	@"SHF_NOTE_NV_TKINFO"
	.tkinfo
        /*0018*/ 	.word	0x00000002
        /*0030*/ 	.string	""
        /*0030*/ 	.string	"ptxas"
        /*0030*/ 	.string	"Cuda compilation tools, release 13.0, V13.0.88"
        /*0030*/ 	.string	"Build cuda_13.0.r13.0/compiler.36424714_0"
        /*0030*/ 	.string	"-arch sm_100 -m 64 "



//--------------------- .note.nv.cuinfo           --------------------------
	.section	.note.nv.cuinfo,"",@"SHT_NOTE"
	.sectionflags	@"SHF_NOTE_NV_CUINFO"
        /*0018*/ 	.short	0x0002
        /*001a*/ 	.short	0x0064
        /*001c*/ 	.short	0x0082
	.zero		2


//--------------------- .nv.info                  --------------------------
	.section	.nv.info,"",@"SHT_CUDA_INFO"
	.align	4


	//----- nvinfo : EIATTR_REGCOUNT
	.align		4
        /*0000*/ 	.byte	0x04, 0x2f
        /*0002*/ 	.short	(.L_1 - .L_0)
	.align		4
.L_0:
        /*0004*/ 	.word	index@(_Z3addIfEvPT_S1_S1_)
        /*0008*/ 	.word	0x00000004


	//----- nvinfo : EIATTR_FRAME_SIZE
	.align		4
.L_1:
        /*000c*/ 	.byte	0x04, 0x11
        /*000e*/ 	.short	(.L_3 - .L_2)
	.align		4
.L_2:
        /*0010*/ 	.word	index@(_Z3addIfEvPT_S1_S1_)
        /*0014*/ 	.word	0x00000000


	//----- nvinfo : EIATTR_MIN_STACK_SIZE
	.align		4
.L_3:
        /*0018*/ 	.byte	0x04, 0x12
        /*001a*/ 	.short	(.L_5 - .L_4)
	.align		4
.L_4:
        /*001c*/ 	.word	index@(_Z3addIfEvPT_S1_S1_)
        /*0020*/ 	.word	0x00000000
.L_5:


//--------------------- .nv.compat                --------------------------
	.section	.nv.compat,"",@"SHT_CUDA_COMPAT_INFO"
	.align	4
        /*0000*/ 	.byte	0x02, 0x09, 0x00, 0x00, 0x02, 0x02, 0x01, 0x00, 0x02, 0x05, 0x05, 0x00, 0x03, 0x07, 0x01, 0x01
        /*0010*/ 	.byte	0x02, 0x03, 0x00, 0x00, 0x02, 0x06, 0x01, 0x00, 0x04, 0x0b, 0x08, 0x00, 0x09, 0x00, 0x00, 0x00
        /*0020*/ 	.byte	0x00, 0x00, 0x00, 0x00


//--------------------- .nv.info._Z3addIfEvPT_S1_S1_ --------------------------
	.section	.nv.info._Z3addIfEvPT_S1_S1_,"",@"SHT_CUDA_INFO"
	.sectionflags	@""
	.align	4


	//----- nvinfo : EIATTR_CUDA_API_VERSION
	.align		4
        /*0000*/ 	.byte	0x04, 0x37
        /*0002*/ 	.short	(.L_7 - .L_6)
.L_6:
        /*0004*/ 	.word	0x00000082


	//----- nvinfo : EIATTR_KPARAM_INFO
	.align		4
.L_7:
        /*0008*/ 	.byte	0x04, 0x17
        /*000a*/ 	.short	(.L_9 - .L_8)
.L_8:
        /*000c*/ 	.word	0x00000000
        /*0010*/ 	.short	0x0002
        /*0012*/ 	.short	0x0010
        /*0014*/ 	.byte	0x00, 0xf5, 0x21, 0x00


	//----- nvinfo : EIATTR_KPARAM_INFO
	.align		4
.L_9:
        /*0018*/ 	.byte	0x04, 0x17
        /*001a*/ 	.short	(.L_11 - .L_10)
.L_10:
        /*001c*/ 	.word	0x00000000
        /*0020*/ 	.short	0x0001
        /*0022*/ 	.short	0x0008
        /*0024*/ 	.byte	0x00, 0xf5, 0x21, 0x00


	//----- nvinfo : EIATTR_KPARAM_INFO
	.align		4
.L_11:
        /*0028*/ 	.byte	0x04, 0x17
        /*002a*/ 	.short	(.L_13 - .L_12)
.L_12:
        /*002c*/ 	.word	0x00000000
        /*0030*/ 	.short	0x0000
        /*0032*/ 	.short	0x0000
        /*0034*/ 	.byte	0x00, 0xf5, 0x21, 0x00


	//----- nvinfo : EIATTR_SPARSE_MMA_MASK
	.align		4
.L_13:
        /*0038*/ 	.byte	0x03, 0x50
        /*003a*/ 	.short	0x0000


	//----- nvinfo : EIATTR_MAXREG_COUNT
	.align		4
        /*003c*/ 	.byte	0x03, 0x1b
        /*003e*/ 	.short	0x00ff


	//----- nvinfo : EIATTR_MERCURY_ISA_VERSION
	.align		4
        /*0040*/ 	.byte	0x03, 0x5f
        /*0042*/ 	.short	0x0101


	//----- nvinfo : EIATTR_VRC_CTA_INIT_COUNT
	.align		4
        /*0044*/ 	.byte	0x02, 0x4a
	.zero		1
	.zero		1


	//----- nvinfo : EIATTR_EXIT_INSTR_OFFSETS
	.align		4
        /*0048*/ 	.byte	0x04, 0x1c
        /*004a*/ 	.short	(.L_15 - .L_14)


	//   ....[0]....
.L_14:
        /*004c*/ 	.word	0x00000010


	//----- nvinfo : EIATTR_CBANK_PARAM_SIZE
	.align		4
.L_15:
        /*0050*/ 	.byte	0x03, 0x19
        /*0052*/ 	.short	0x0018


	//----- nvinfo : EIATTR_PARAM_CBANK
	.align		4
        /*0054*/ 	.byte	0x04, 0x0a
        /*0056*/ 	.short	(.L_17 - .L_16)
	.align		4
.L_16:
        /*0058*/ 	.word	index@(.nv.constant0._Z3addIfEvPT_S1_S1_)
        /*005c*/ 	.short	0x0380
        /*005e*/ 	.short	0x0018


	//----- nvinfo : EIATTR_SW_WAR
	.align		4
.L_17:
        /*0060*/ 	.byte	0x04, 0x36
        /*0062*/ 	.short	(.L_19 - .L_18)
.L_18:
        /*0064*/ 	.word	0x00000008
.L_19:


//--------------------- .nv.callgraph             --------------------------
	.section	.nv.callgraph,"",@"SHT_CUDA_CALLGRAPH"
	.align	4
	.sectionentsize	8
	.align		4
        /*0000*/ 	.word	0x00000000
	.align		4
        /*0004*/ 	.word	0xffffffff
	.align		4
        /*0008*/ 	.word	0x00000000
	.align		4
        /*000c*/ 	.word	0xfffffffe
	.align		4
        /*0010*/ 	.word	0x00000000
	.align		4
        /*0014*/ 	.word	0xfffffffd
	.align		4
        /*0018*/ 	.word	0x00000000
	.align		4
        /*001c*/ 	.word	0xfffffffc


//--------------------- .text._Z3addIfEvPT_S1_S1_ --------------------------
	.section	.text._Z3addIfEvPT_S1_S1_,"ax",@progbits
	.align	128
        .global         _Z3addIfEvPT_S1_S1_
        .type           _Z3addIfEvPT_S1_S1_,@function
        .size           _Z3addIfEvPT_S1_S1_,(.L_x_1 - _Z3addIfEvPT_S1_S1_)
        .other          _Z3addIfEvPT_S1_S1_,@"STO_CUDA_ENTRY STV_DEFAULT"
_Z3addIfEvPT_S1_S1_:
.text._Z3addIfEvPT_S1_S1_:
[----:B------:R-:W-:Y:S01]  /*0000*/  LDC R1, c[0x0][0x37c] ;  /* 0x0000df00ff017b82 */ /* 0x000fe20000000800 */
[----:B------:R-:W-:Y:S05]  /*0010*/  EXIT ;  /* 0x000000000000794d */ /* 0x000fea0003800000 */
.L_x_0:
[----:B------:R-:W-:-:S00]  /*0020*/  BRA `(.L_x_0) ;  /* 0xfffffffc00fc7947 */ /* 0x000fc0000383ffff */
[----:B------:R-:W-:-:S00]  /*0030*/  NOP ;  /* 0x0000000000007918 */ /* 0x000fc00000000000 */
        /* <DEDUP_REMOVED lines=12> */
.L_x_1:


//--------------------- .nv.shared.reserved.0     --------------------------
	.section	.nv.shared.reserved.0,"aw",@nobits
	.weak		__nv_reservedSMEM_offset_0_alias
	.size		__nv_reservedSMEM_offset_0_alias, 0, 64
	.other		__nv_reservedSMEM_offset_0_alias,@"STO_CUDA_RESERVED_SHARED STV_DEFAULT"
__nv_reservedSMEM_offset_0_alias:
	.zero		0
	.zero		64


//--------------------- .nv.constant0._Z3addIfEvPT_S1_S1_ --------------------------
	.section	.nv.constant0._Z3addIfEvPT_S1_S1_,"a",@progbits
	.sectionflags	@""
	.align	4
.nv.constant0._Z3addIfEvPT_S1_S1_:
	.zero		920


//--------------------- SYMBOLS --------------------------

	.type		.nv.reservedSmem.offset0,@object
	.size		.nv.reservedSmem.offset0,0x4
